//
// Generated by NVIDIA NVVM Compiler
//
// Compiler Build ID: CL-36424714
// Cuda compilation tools, release 13.0, V13.0.88
// Based on NVVM 20.0.0
//

.version 9.0
.target sm_100
.address_size 64

	// .globl	_Z6kernelv
.extern .func  (.param .b32 func_retval0) vprintf
(
	.param .b64 vprintf_param_0,
	.param .b64 vprintf_param_1
)
;
.global .align 1 .b8 $str[29] = {84, 104, 101, 32, 115, 113, 117, 97, 114, 101, 32, 114, 111, 111, 116, 32, 111, 102, 32, 37, 103, 32, 105, 115, 32, 37, 103, 10};

.visible .entry _Z6kernelv()
{
	.local .align 16 .b8 	__local_depot0[16];
	.reg .b64 	%SP;
	.reg .b64 	%SPL;
	.reg .b32 	%r<3>;
	.reg .b64 	%rd<5>;
	.reg .b64 	%fd<3>;

	mov.u64 	%SPL, __local_depot0;
	cvta.local.u64 	%SP, %SPL;
	add.u64 	%rd1, %SP, 0;
	add.u64 	%rd2, %SPL, 0;
	mov.f64 	%fd1, 0d3FF6A09E667F3BCD;
	mov.f64 	%fd2, 0d4000000000000000;
	st.local.v2.f64 	[%rd2], {%fd2, %fd1};
	mov.u64 	%rd3, $str;
	cvta.global.u64 	%rd4, %rd3;
	{ // callseq 0, 0
	.param .b64 param0;
	st.param.b64 	[param0], %rd4;
	.param .b64 param1;
	st.param.b64 	[param1], %rd1;
	.param .b32 retval0;
	call.uni (retval0), 
	vprintf, 
	(
	param0, 
	param1
	);
	ld.param.b32 	%r1, [retval0];
	} // callseq 0
	ret;

}


// ===== COMPILED SASS (sm_100) =====

	.target	sm_100

	.elftype	@"ET_EXEC"


//--------------------- .note.nv.tkinfo           --------------------------
	.section	.note.nv.tkinfo,"",@"SHT_NOTE"
	.sectionflags	@"SHF_NOTE_NV_TKINFO"
	.tkinfo
        /*0018*/ 	.word	0x00000002
        /*0030*/ 	.string	""
        /*0030*/ 	.string	"ptxas"
        /*0030*/ 	.string	"Cuda compilation tools, release 13.0, V13.0.88"
        /*0030*/ 	.string	"Build cuda_13.0.r13.0/compiler.36424714_0"
        /*0030*/ 	.string	"-arch sm_100 -m 64 "



//--------------------- .note.nv.cuinfo           --------------------------
	.section	.note.nv.cuinfo,"",@"SHT_NOTE"
	.sectionflags	@"SHF_NOTE_NV_CUINFO"
        /*0018*/ 	.short	0x0002
        /*001a*/ 	.short	0x0064
        /*001c*/ 	.short	0x0082
	.zero		2


//--------------------- .nv.info                  --------------------------
	.section	.nv.info,"",@"SHT_CUDA_INFO"
	.align	4


	//----- nvinfo : EIATTR_REGCOUNT
	.align		4
        /*0000*/ 	.byte	0x04, 0x2f
        /*0002*/ 	.short	(.L_2 - .L_1)
	.align		4
.L_1:
        /*0004*/ 	.word	index@(_Z6kernelv)
        /*0008*/ 	.word	0x00000018


	//----- nvinfo : EIATTR_FRAME_SIZE
	.align		4
.L_2:
        /*000c*/ 	.byte	0x04, 0x11
        /*000e*/ 	.short	(.L_4 - .L_3)
	.align		4
.L_3:
        /*0010*/ 	.word	index@(_Z6kernelv)
        /*0014*/ 	.word	0x00000010


	//----- nvinfo : EIATTR_MIN_STACK_SIZE
	.align		4
.L_4:
        /*0018*/ 	.byte	0x04, 0x12
        /*001a*/ 	.short	(.L_6 - .L_5)
	.align		4
.L_5:
        /*001c*/ 	.word	index@(_Z6kernelv)
        /*0020*/ 	.word	0x00000010
.L_6:


//--------------------- .nv.compat                --------------------------
	.section	.nv.compat,"",@"SHT_CUDA_COMPAT_INFO"
	.align	4
        /*0000*/ 	.byte	0x02, 0x09, 0x00, 0x00, 0x02, 0x02, 0x01, 0x00, 0x02, 0x05, 0x05, 0x00, 0x03, 0x07, 0x01, 0x01
        /*0010*/ 	.byte	0x02, 0x03, 0x00, 0x00, 0x02, 0x06, 0x01, 0x00, 0x04, 0x0b, 0x08, 0x00, 0x09, 0x00, 0x00, 0x00
        /*0020*/ 	.byte	0x00, 0x00, 0x00, 0x00


//--------------------- .nv.info._Z6kernelv       --------------------------
	.section	.nv.info._Z6kernelv,"",@"SHT_CUDA_INFO"
	.sectionflags	@""
	.align	4


	//----- nvinfo : EIATTR_CUDA_API_VERSION
	.align		4
        /*0000*/ 	.byte	0x04, 0x37
        /*0002*/ 	.short	(.L_8 - .L_7)
.L_7:
        /*0004*/ 	.word	0x00000082


	//----- nvinfo : EIATTR_SPARSE_MMA_MASK
	.align		4
.L_8:
        /*0008*/ 	.byte	0x03, 0x50
        /*000a*/ 	.short	0x0000


	//----- nvinfo : EIATTR_MAXREG_COUNT
	.align		4
        /*000c*/ 	.byte	0x03, 0x1b
        /*000e*/ 	.short	0x00ff


	//----- nvinfo : EIATTR_EXTERNS
	.align		4
        /*0010*/ 	.byte	0x04, 0x0f
        /*0012*/ 	.short	(.L_10 - .L_9)


	//   ....[0]....
	.align		4
.L_9:
        /*0014*/ 	.word	index@(vprintf)


	//----- nvinfo : EIATTR_MERCURY_ISA_VERSION
	.align		4
.L_10:
        /*0018*/ 	.byte	0x03, 0x5f
        /*001a*/ 	.short	0x0101


	//----- nvinfo : EIATTR_VRC_CTA_INIT_COUNT
	.align		4
        /*001c*/ 	.byte	0x02, 0x4a
	.zero		1
	.zero		1


	//----- nvinfo : EIATTR_SYSCALL_OFFSETS
	.align		4
        /*0020*/ 	.byte	0x04, 0x46
        /*0022*/ 	.short	(.L_12 - .L_11)


	//   ....[0]....
.L_11:
        /*0024*/ 	.word	0x00000110


	//----- nvinfo : EIATTR_EXIT_INSTR_OFFSETS
	.align		4
.L_12:
        /*0028*/ 	.byte	0x04, 0x1c
        /*002a*/ 	.short	(.L_14 - .L_13)


	//   ....[0]....
.L_13:
        /*002c*/ 	.word	0x00000120


	//----- nvinfo : EIATTR_SW_WAR
	.align		4
.L_14:
        /*0030*/ 	.byte	0x04, 0x36
        /*0032*/ 	.short	(.L_16 - .L_15)
.L_15:
        /*0034*/ 	.word	0x00000008
.L_16:


//--------------------- .nv.callgraph             --------------------------
	.section	.nv.callgraph,"",@"SHT_CUDA_CALLGRAPH"
	.align	4
	.sectionentsize	8
	.align		4
        /*0000*/ 	.word	0x00000000
	.align		4
        /*0004*/ 	.word	0xffffffff
	.align		4
        /*0008*/ 	.word	index@(_Z6kernelv)
	.align		4
        /*000c*/ 	.word	index@(vprintf)
	.align		4
        /*0010*/ 	.word	0x00000000
	.align		4
        /*0014*/ 	.word	0xfffffffe
	.align		4
        /*0018*/ 	.word	0x00000000
	.align		4
        /*001c*/ 	.word	0xfffffffd
	.align		4
        /*0020*/ 	.word	0x00000000
	.align		4
        /*0024*/ 	.word	0xfffffffc


//--------------------- .nv.constant4             --------------------------
	.section	.nv.constant4,"a",@progbits
	.align	8
	.align		8
.nv.constant4:
        /*0000*/ 	.dword	vprintf
	.align		8
        /*0008*/ 	.dword	$str


//--------------------- .text._Z6kernelv          --------------------------
	.section	.text._Z6kernelv,"ax",@progbits
	.align	128
        .global         _Z6kernelv
        .type           _Z6kernelv,@function
        .size           _Z6kernelv,(.L_x_2 - _Z6kernelv)
        .other          _Z6kernelv,@"STO_CUDA_ENTRY STV_DEFAULT"
_Z6kernelv:
.text._Z6kernelv:
[----:B------:R-:W0:Y:S01]  /*0000*/  LDC R1, c[0x0][0x37c] ;  /* 0x0000df00ff017b82 */ /* 0x000e220000000800 */
[----:B------:R-:W-:Y:S02]  /*0010*/  HFMA2 R9, -RZ, RZ, 2, 0 ;  /* 0x40000000ff097431 */ /* 0x000fe400000001ff */
[----:B0-----:R-:W-:Y:S01]  /*0020*/  VIADD R1, R1, 0xfffffff0 ;  /* 0xfffffff001017836 */ /* 0x001fe20000000000 */
[----:B------:R-:W-:Y:S01]  /*0030*/  MOV R11, 0x3ff6a09e ;  /* 0x3ff6a09e000b7802 */ /* 0x000fe20000000f00 */
[----:B------:R-:W-:Y:S01]  /*0040*/  IMAD.MOV.U32 R8, RZ, RZ, 0x0 ;  /* 0x00000000ff087424 */ /* 0x000fe200078e00ff */
[----:B------:R-:W-:Y:S01]  /*0050*/  MOV R0, 0x0 ;  /* 0x0000000000007802 */ /* 0x000fe20000000f00 */
[----:B------:R-:W-:Y:S01]  /*0060*/  IMAD.MOV.U32 R10, RZ, RZ, 0x667f3bcd ;  /* 0x667f3bcdff0a7424 */ /* 0x000fe200078e00ff */
[----:B------:R-:W0:Y:S02]  /*0070*/  LDCU UR4, c[0x0][0x2f8] ;  /* 0x00005f00ff0477ac */ /* 0x000e240008000800 */
[----:B------:R1:W2:Y:S02]  /*0080*/  LDC.64 R2, c[0x4][R0] ;  /* 0x0100000000027b82 */ /* 0x0002a40000000a00 */
[----:B------:R1:W-:Y:S01]  /*0090*/  STL.128 [R1], R8 ;  /* 0x0000000801007387 */ /* 0x0003e20000100c00 */
[----:B------:R-:W3:Y:S01]  /*00a0*/  LDCU.64 UR6, c[0x4][0x8] ;  /* 0x01000100ff0677ac */ /* 0x000ee20008000a00 */
[----:B------:R-:W4:Y:S01]  /*00b0*/  LDCU UR5, c[0x0][0x2fc] ;  /* 0x00005f80ff0577ac */ /* 0x000f220008000800 */
[----:B0-----:R-:W-:Y:S01]  /*00c0*/  IADD3 R6, P0, PT, R1, UR4, RZ ;  /* 0x0000000401067c10 */ /* 0x001fe2000ff1e0ff */
[----:B---3--:R-:W-:Y:S01]  /*00d0*/  IMAD.U32 R4, RZ, RZ, UR6 ;  /* 0x00000006ff047e24 */ /* 0x008fe2000f8e00ff */
[----:B------:R-:W-:-:S03]  /*00e0*/  MOV R5, UR7 ;  /* 0x0000000700057c02 */ /* 0x000fc60008000f00 */
[----:B-1--4-:R-:W-:-:S08]  /*00f0*/  IMAD.X R7, RZ, RZ, UR5, P0 ;  /* 0x00000005ff077e24 */ /* 0x012fd000080e06ff */
[----:B------:R-:W-:-:S07]  /*0100*/  LEPC R20, `(.L_x_0) ;  /* 0x000000001014794e */ /* 0x000fce0000000000 */
[----:B--2---:R-:W-:Y:S05]  /*0110*/  CALL.ABS.NOINC R2 ;  /* 0x0000000002007343 */ /* 0x004fea0003c00000 */
.L_x_0:
[----:B------:R-:W-:Y:S05]  /*0120*/  EXIT ;  /* 0x000000000000794d */ /* 0x000fea0003800000 */
.L_x_1:
[----:B------:R-:W-:-:S00]  /*0130*/  BRA `(.L_x_1) ;  /* 0xfffffffc00fc7947 */ /* 0x000fc0000383ffff */
[----:B------:R-:W-:-:S00]  /*0140*/  NOP ;  /* 0x0000000000007918 */ /* 0x000fc00000000000 */
        /* <DEDUP_REMOVED lines=11> */
.L_x_2:


//--------------------- .nv.global.init           --------------------------
	.section	.nv.global.init,"aw",@progbits
.nv.global.init:
	.type		$str,@object
	.size		$str,(.L_0 - $str)
$str:
        /*0000*/ 	.byte	0x54, 0x68, 0x65, 0x20, 0x73, 0x71, 0x75, 0x61, 0x72, 0x65, 0x20, 0x72, 0x6f, 0x6f, 0x74, 0x20
        /*0010*/ 	.byte	0x6f, 0x66, 0x20, 0x25, 0x67, 0x20, 0x69, 0x73, 0x20, 0x25, 0x67, 0x0a, 0x00
.L_0:


//--------------------- .nv.shared.reserved.0     --------------------------
	.section	.nv.shared.reserved.0,"aw",@nobits
	.weak		__nv_reservedSMEM_offset_0_alias
	.size		__nv_reservedSMEM_offset_0_alias, 0, 64
	.other		__nv_reservedSMEM_offset_0_alias,@"STO_CUDA_RESERVED_SHARED STV_DEFAULT"
__nv_reservedSMEM_offset_0_alias:
	.zero		0
	.zero		64


//--------------------- .nv.constant0._Z6kernelv  --------------------------
	.section	.nv.constant0._Z6kernelv,"a",@progbits
	.sectionflags	@""
	.align	4
.nv.constant0._Z6kernelv:
	.zero		896


//--------------------- SYMBOLS --------------------------

	.type		.nv.reservedSmem.offset0,@object
	.size		.nv.reservedSmem.offset0,0x4
	.type		vprintf,@function
